//
// Generated by NVIDIA NVVM Compiler
//
// Compiler Build ID: CL-36424714
// Cuda compilation tools, release 13.0, V13.0.88
// Based on NVVM 20.0.0
//

.version 9.0
.target sm_100
.address_size 64

	// .globl	_Z2dlPi

.visible .entry _Z2dlPi(
	.param .u64 .ptr .align 1 _Z2dlPi_param_0
)
{
	.reg .pred 	%p<5>;
	.reg .b32 	%r<21>;
	.reg .b64 	%rd<7>;

	ld.param.u64 	%rd3, [_Z2dlPi_param_0];
	cvta.to.global.u64 	%rd1, %rd3;
	mov.u32 	%r7, %tid.x;
	mov.u32 	%r8, %ctaid.x;
	mov.u32 	%r9, %ntid.x;
	mad.lo.s32 	%r1, %r8, %r9, %r7;
	setp.gt.s32 	%p1, %r1, 14;
	@%p1 bra 	$L__BB0_7;
	and.b32  	%r10, %r1, 1;
	setp.eq.b32 	%p2, %r10, 1;
	mul.wide.s32 	%rd4, %r1, 4;
	add.s64 	%rd2, %rd1, %rd4;
	@%p2 bra 	$L__BB0_3;
	ld.global.u32 	%r11, [%rd2];
	add.s32 	%r12, %r11, 1;
	st.global.u32 	[%rd2], %r12;
$L__BB0_3:
	bar.sync 	0;
	ld.global.u32 	%r20, [%rd2];
	setp.lt.s32 	%p3, %r1, 1;
	@%p3 bra 	$L__BB0_5;
	add.s32 	%r13, %r1, -1;
	mul.wide.u32 	%rd5, %r13, 4;
	add.s64 	%rd6, %rd1, %rd5;
	ld.global.u32 	%r14, [%rd6];
	add.s32 	%r20, %r14, %r20;
	setp.eq.s32 	%p4, %r1, 14;
	@%p4 bra 	$L__BB0_6;
$L__BB0_5:
	ld.global.u32 	%r15, [%rd2+4];
	add.s32 	%r20, %r15, %r20;
$L__BB0_6:
	mul.hi.s32 	%r16, %r20, 1431655766;
	shr.u32 	%r17, %r16, 31;
	add.s32 	%r18, %r16, %r17;
	st.global.u32 	[%rd2], %r18;
$L__BB0_7:
	ret;

}


// ===== COMPILED SASS (sm_100) =====

	.target	sm_100

	.elftype	@"ET_EXEC"


//--------------------- .note.nv.tkinfo           --------------------------
	.section	.note.nv.tkinfo,"",@"SHT_NOTE"
	.sectionflags	@"SHF_NOTE_NV_TKINFO"
	.tkinfo
        /*0018*/ 	.word	0x00000002
        /*0030*/ 	.string	""
        /*0030*/ 	.string	"ptxas"
        /*0030*/ 	.string	"Cuda compilation tools, release 13.0, V13.0.88"
        /*0030*/ 	.string	"Build cuda_13.0.r13.0/compiler.36424714_0"
        /*0030*/ 	.string	"-arch sm_100 -m 64 "



//--------------------- .note.nv.cuinfo           --------------------------
	.section	.note.nv.cuinfo,"",@"SHT_NOTE"
	.sectionflags	@"SHF_NOTE_NV_CUINFO"
        /*0018*/ 	.short	0x0002
        /*001a*/ 	.short	0x0064
        /*001c*/ 	.short	0x0082
	.zero		2


//--------------------- .nv.info                  --------------------------
	.section	.nv.info,"",@"SHT_CUDA_INFO"
	.align	4


	//----- nvinfo : EIATTR_REGCOUNT
	.align		4
        /*0000*/ 	.byte	0x04, 0x2f
        /*0002*/ 	.short	(.L_1 - .L_0)
	.align		4
.L_0:
        /*0004*/ 	.word	index@(_Z2dlPi)
        /*0008*/ 	.word	0x0000000c


	//----- nvinfo : EIATTR_FRAME_SIZE
	.align		4
.L_1:
        /*000c*/ 	.byte	0x04, 0x11
        /*000e*/ 	.short	(.L_3 - .L_2)
	.align		4
.L_2:
        /*0010*/ 	.word	index@(_Z2dlPi)
        /*0014*/ 	.word	0x00000000


	//----- nvinfo : EIATTR_MIN_STACK_SIZE
	.align		4
.L_3:
        /*0018*/ 	.byte	0x04, 0x12
        /*001a*/ 	.short	(.L_5 - .L_4)
	.align		4
.L_4:
        /*001c*/ 	.word	index@(_Z2dlPi)
        /*0020*/ 	.word	0x00000000
.L_5:


//--------------------- .nv.compat                --------------------------
	.section	.nv.compat,"",@"SHT_CUDA_COMPAT_INFO"
	.align	4
        /*0000*/ 	.byte	0x02, 0x09, 0x00, 0x00, 0x02, 0x02, 0x01, 0x00, 0x02, 0x05, 0x05, 0x00, 0x03, 0x07, 0x01, 0x01
        /*0010*/ 	.byte	0x02, 0x03, 0x00, 0x00, 0x02, 0x06, 0x01, 0x00, 0x04, 0x0b, 0x08, 0x00, 0x09, 0x00, 0x00, 0x00
        /*0020*/ 	.byte	0x00, 0x00, 0x00, 0x00


//--------------------- .nv.info._Z2dlPi          --------------------------
	.section	.nv.info._Z2dlPi,"",@"SHT_CUDA_INFO"
	.sectionflags	@""
	.align	4


	//----- nvinfo : EIATTR_CUDA_API_VERSION
	.align		4
        /*0000*/ 	.byte	0x04, 0x37
        /*0002*/ 	.short	(.L_7 - .L_6)
.L_6:
        /*0004*/ 	.word	0x00000082


	//----- nvinfo : EIATTR_KPARAM_INFO
	.align		4
.L_7:
        /*0008*/ 	.byte	0x04, 0x17
        /*000a*/ 	.short	(.L_9 - .L_8)
.L_8:
        /*000c*/ 	.word	0x00000000
        /*0010*/ 	.short	0x0000
        /*0012*/ 	.short	0x0000
        /*0014*/ 	.byte	0x00, 0xf5, 0x21, 0x00


	//----- nvinfo : EIATTR_SPARSE_MMA_MASK
	.align		4
.L_9:
        /*0018*/ 	.byte	0x03, 0x50
        /*001a*/ 	.short	0x0000


	//----- nvinfo : EIATTR_MAXREG_COUNT
	.align		4
        /*001c*/ 	.byte	0x03, 0x1b
        /*001e*/ 	.short	0x00ff


	//----- nvinfo : EIATTR_NUM_BARRIERS
	.align		4
        /*0020*/ 	.byte	0x02, 0x4c
        /*0022*/ 	.byte	0x01
	.zero		1


	//----- nvinfo : EIATTR_MERCURY_ISA_VERSION
	.align		4
        /*0024*/ 	.byte	0x03, 0x5f
        /*0026*/ 	.short	0x0101


	//----- nvinfo : EIATTR_VRC_CTA_INIT_COUNT
	.align		4
        /*0028*/ 	.byte	0x02, 0x4a
	.zero		1
	.zero		1


	//----- nvinfo : EIATTR_EXIT_INSTR_OFFSETS
	.align		4
        /*002c*/ 	.byte	0x04, 0x1c
        /*002e*/ 	.short	(.L_11 - .L_10)


	//   ....[0]....
.L_10:
        /*0030*/ 	.word	0x00000060


	//   ....[1]....
        /*0034*/ 	.word	0x00000270


	//----- nvinfo : EIATTR_CRS_STACK_SIZE
	.align		4
.L_11:
        /*0038*/ 	.byte	0x04, 0x1e
        /*003a*/ 	.short	(.L_13 - .L_12)
.L_12:
        /*003c*/ 	.word	0x00000000


	//----- nvinfo : EIATTR_CBANK_PARAM_SIZE
	.align		4
.L_13:
        /*0040*/ 	.byte	0x03, 0x19
        /*0042*/ 	.short	0x0008


	//----- nvinfo : EIATTR_PARAM_CBANK
	.align		4
        /*0044*/ 	.byte	0x04, 0x0a
        /*0046*/ 	.short	(.L_15 - .L_14)
	.align		4
.L_14:
        /*0048*/ 	.word	index@(.nv.constant0._Z2dlPi)
        /*004c*/ 	.short	0x0380
        /*004e*/ 	.short	0x0008


	//----- nvinfo : EIATTR_SW_WAR
	.align		4
.L_15:
        /*0050*/ 	.byte	0x04, 0x36
        /*0052*/ 	.short	(.L_17 - .L_16)
.L_16:
        /*0054*/ 	.word	0x00000008
.L_17:


//--------------------- .nv.callgraph             --------------------------
	.section	.nv.callgraph,"",@"SHT_CUDA_CALLGRAPH"
	.align	4
	.sectionentsize	8
	.align		4
        /*0000*/ 	.word	0x00000000
	.align		4
        /*0004*/ 	.word	0xffffffff
	.align		4
        /*0008*/ 	.word	0x00000000
	.align		4
        /*000c*/ 	.word	0xfffffffe
	.align		4
        /*0010*/ 	.word	0x00000000
	.align		4
        /*0014*/ 	.word	0xfffffffd
	.align		4
        /*0018*/ 	.word	0x00000000
	.align		4
        /*001c*/ 	.word	0xfffffffc


//--------------------- .text._Z2dlPi             --------------------------
	.section	.text._Z2dlPi,"ax",@progbits
	.align	128
        .global         _Z2dlPi
        .type           _Z2dlPi,@function
        .size           _Z2dlPi,(.L_x_7 - _Z2dlPi)
        .other          _Z2dlPi,@"STO_CUDA_ENTRY STV_DEFAULT"
_Z2dlPi:
.text._Z2dlPi:
[----:B------:R-:W-:Y:S01]  /*0000*/  LDC R1, c[0x0][0x37c] ;  /* 0x0000df00ff017b82 */ /* 0x000fe20000000800 */
[----:B------:R-:W0:Y:S07]  /*0010*/  S2R R7, SR_TID.X ;  /* 0x0000000000077919 */ /* 0x000e2e0000002100 */
[----:B------:R-:W0:Y:S08]  /*0020*/  S2UR UR4, SR_CTAID.X ;  /* 0x00000000000479c3 */ /* 0x000e300000002500 */
[----:B------:R-:W0:Y:S02]  /*0030*/  LDC R0, c[0x0][0x360] ;  /* 0x0000d800ff007b82 */ /* 0x000e240000000800 */
[----:B0-----:R-:W-:-:S05]  /*0040*/  IMAD R7, R0, UR4, R7 ;  /* 0x0000000400077c24 */ /* 0x001fca000f8e0207 */
[----:B------:R-:W-:-:S13]  /*0050*/  ISETP.GT.AND P0, PT, R7, 0xe, PT ;  /* 0x0000000e0700780c */ /* 0x000fda0003f04270 */
[----:B------:R-:W-:Y:S05]  /*0060*/  @P0 EXIT ;  /* 0x000000000000094d */ /* 0x000fea0003800000 */
[----:B------:R-:W0:Y:S01]  /*0070*/  LDC.64 R4, c[0x0][0x380] ;  /* 0x0000e000ff047b82 */ /* 0x000e220000000a00 */
[C---:B------:R-:W-:Y:S01]  /*0080*/  LOP3.LUT R0, R7.reuse, 0x1, RZ, 0xc0, !PT ;  /* 0x0000000107007812 */ /* 0x040fe200078ec0ff */
[----:B------:R-:W1:Y:S01]  /*0090*/  LDCU.64 UR4, c[0x0][0x358] ;  /* 0x00006b00ff0477ac */ /* 0x000e620008000a00 */
[----:B------:R-:W-:Y:S02]  /*00a0*/  BSSY.RECONVERGENT B0, `(.L_x_0) ;  /* 0x0000007000007945 */ /* 0x000fe40003800200 */
[----:B------:R-:W-:Y:S01]  /*00b0*/  ISETP.NE.U32.AND P0, PT, R0, 0x1, PT ;  /* 0x000000010000780c */ /* 0x000fe20003f05070 */
[----:B0-----:R-:W-:-:S12]  /*00c0*/  IMAD.WIDE R2, R7, 0x4, R4 ;  /* 0x0000000407027825 */ /* 0x001fd800078e0204 */
[----:B-1----:R-:W-:Y:S05]  /*00d0*/  @!P0 BRA `(.L_x_1) ;  /* 0x00000000000c8947 */ /* 0x002fea0003800000 */
[----:B------:R-:W2:Y:S02]  /*00e0*/  LDG.E R0, desc[UR4][R2.64] ;  /* 0x0000000402007981 */ /* 0x000ea4000c1e1900 */
[----:B--2---:R-:W-:-:S05]  /*00f0*/  VIADD R9, R0, 0x1 ;  /* 0x0000000100097836 */ /* 0x004fca0000000000 */
[----:B------:R0:W-:Y:S02]  /*0100*/  STG.E desc[UR4][R2.64], R9 ;  /* 0x0000000902007986 */ /* 0x0001e4000c101904 */
.L_x_1:
[----:B------:R-:W-:Y:S05]  /*0110*/  BSYNC.RECONVERGENT B0 ;  /* 0x0000000000007941 */ /* 0x000fea0003800200 */
.L_x_0:
[----:B------:R-:W-:Y:S06]  /*0120*/  BAR.SYNC.DEFER_BLOCKING 0x0 ;  /* 0x0000000000007b1d */ /* 0x000fec0000010000 */
[----:B------:R1:W5:Y:S01]  /*0130*/  LDG.E R0, desc[UR4][R2.64] ;  /* 0x0000000402007981 */ /* 0x000362000c1e1900 */
[----:B------:R-:W-:Y:S01]  /*0140*/  ISETP.GE.AND P0, PT, R7, 0x1, PT ;  /* 0x000000010700780c */ /* 0x000fe20003f06270 */
[----:B------:R-:W-:Y:S04]  /*0150*/  BSSY.RECONVERGENT B0, `(.L_x_2) ;  /* 0x000000d000007945 */ /* 0x000fe80003800200 */
[----:B------:R-:W-:Y:S08]  /*0160*/  BSSY.RELIABLE B1, `(.L_x_3) ;  /* 0x0000009000017945 */ /* 0x000ff00003800100 */
[----:B-1----:R-:W-:Y:S05]  /*0170*/  @!P0 BRA `(.L_x_4) ;  /* 0x00000000001c8947 */ /* 0x002fea0003800000 */
[----:B0-----:R-:W-:-:S04]  /*0180*/  VIADD R9, R7, 0xffffffff ;  /* 0xffffffff07097836 */ /* 0x001fc80000000000 */
[----:B------:R-:W-:-:S06]  /*0190*/  IMAD.WIDE.U32 R4, R9, 0x4, R4 ;  /* 0x0000000409047825 */ /* 0x000fcc00078e0004 */
[----:B------:R-:W2:Y:S01]  /*01a0*/  LDG.E R5, desc[UR4][R4.64] ;  /* 0x0000000404057981 */ /* 0x000ea2000c1e1900 */
[----:B------:R-:W-:-:S13]  /*01b0*/  ISETP.NE.AND P0, PT, R7, 0xe, PT ;  /* 0x0000000e0700780c */ /* 0x000fda0003f05270 */
[----:B------:R-:W-:Y:S05]  /*01c0*/  @!P0 BREAK.RELIABLE B1 ;  /* 0x0000000000018942 */ /* 0x000fea0003800100 */
[----:B--2--5:R-:W-:Y:S01]  /*01d0*/  IADD3 R0, PT, PT, R0, R5, RZ ;  /* 0x0000000500007210 */ /* 0x024fe20007ffe0ff */
[----:B------:R-:W-:Y:S06]  /*01e0*/  @!P0 BRA `(.L_x_5) ;  /* 0x00000000000c8947 */ /* 0x000fec0003800000 */
.L_x_4:
[----:B------:R-:W-:Y:S05]  /*01f0*/  BSYNC.RELIABLE B1 ;  /* 0x0000000000017941 */ /* 0x000fea0003800100 */
.L_x_3:
[----:B------:R-:W2:Y:S02]  /*0200*/  LDG.E R5, desc[UR4][R2.64+0x4] ;  /* 0x0000040402057981 */ /* 0x000ea4000c1e1900 */
[----:B--2--5:R-:W-:-:S07]  /*0210*/  IMAD.IADD R0, R5, 0x1, R0 ;  /* 0x0000000105007824 */ /* 0x024fce00078e0200 */
.L_x_5:
[----:B------:R-:W-:Y:S05]  /*0220*/  BSYNC.RECONVERGENT B0 ;  /* 0x0000000000007941 */ /* 0x000fea0003800200 */
.L_x_2:
[----:B------:R-:W-:Y:S05]  /*0230*/  WARPSYNC.ALL ;  /* 0x0000000000007948 */ /* 0x000fea0003800000 */
[----:B------:R-:W-:-:S05]  /*0240*/  IMAD.HI R0, R0, 0x55555556, RZ ;  /* 0x5555555600007827 */ /* 0x000fca00078e02ff */
[----:B------:R-:W-:-:S05]  /*0250*/  LEA.HI R5, R0, R0, RZ, 0x1 ;  /* 0x0000000000057211 */ /* 0x000fca00078f08ff */
[----:B------:R-:W-:Y:S01]  /*0260*/  STG.E desc[UR4][R2.64], R5 ;  /* 0x0000000502007986 */ /* 0x000fe2000c101904 */
[----:B------:R-:W-:Y:S05]  /*0270*/  EXIT ;  /* 0x000000000000794d */ /* 0x000fea0003800000 */
.L_x_6:
[----:B------:R-:W-:-:S00]  /*0280*/  BRA `(.L_x_6) ;  /* 0xfffffffc00fc7947 */ /* 0x000fc0000383ffff */
[----:B------:R-:W-:-:S00]  /*0290*/  NOP ;  /* 0x0000000000007918 */ /* 0x000fc00000000000 */
        /* <DEDUP_REMOVED lines=14> */
.L_x_7:


//--------------------- .nv.shared.reserved.0     --------------------------
	.section	.nv.shared.reserved.0,"aw",@nobits
	.weak		__nv_reservedSMEM_offset_0_alias
	.size		__nv_reservedSMEM_offset_0_alias, 0, 64
	.other		__nv_reservedSMEM_offset_0_alias,@"STO_CUDA_RESERVED_SHARED STV_DEFAULT"
__nv_reservedSMEM_offset_0_alias:
	.zero		0
	.zero		64


//--------------------- .nv.constant0._Z2dlPi     --------------------------
	.section	.nv.constant0._Z2dlPi,"a",@progbits
	.sectionflags	@""
	.align	4
.nv.constant0._Z2dlPi:
	.zero		904


//--------------------- SYMBOLS --------------------------

	.type		.nv.reservedSmem.offset0,@object
	.size		.nv.reservedSmem.offset0,0x4
